	.headerflags	@"EF_CUDA_TEXMODE_UNIFIED EF_CUDA_64BIT_ADDRESS EF_CUDA_ACCELERATORS EF_CUDA_SM90 EF_CUDA_VIRTUAL_SM(EF_CUDA_SM90)"
	.elftype	@"ET_EXEC"


//--------------------- .nv.info                  --------------------------
	.section	.nv.info,"",@"SHT_CUDA_INFO"
	.align	4


	//----- nvinfo : EIATTR_REGCOUNT
	.align		4
        /*0000*/ 	.byte	0x04, 0x2f
        /*0002*/ 	.short	(.L_1 - .L_0)
	.align		4
.L_0:
        /*0004*/ 	.word	index@(triton_per_fused_mean_mul_sigmoid_17)
        /*0008*/ 	.word	0x0000000c


	//----- nvinfo : EIATTR_MIN_STACK_SIZE
	.align		4
.L_1:
        /*000c*/ 	.byte	0x04, 0x12
        /*000e*/ 	.short	(.L_3 - .L_2)
	.align		4
.L_2:
        /*0010*/ 	.word	index@(triton_per_fused_mean_mul_sigmoid_17)
        /*0014*/ 	.word	0x00000000


	//----- nvinfo : EIATTR_FRAME_SIZE
	.align		4
.L_3:
        /*0018*/ 	.byte	0x04, 0x11
        /*001a*/ 	.short	(.L_5 - .L_4)
	.align		4
.L_4:
        /*001c*/ 	.word	index@(triton_per_fused_mean_mul_sigmoid_17)
        /*0020*/ 	.word	0x00000000


	//----- nvinfo : EIATTR_MIN_STACK_SIZE
	.align		4
.L_5:
        /*0024*/ 	.byte	0x04, 0x12
        /*0026*/ 	.short	(.L_7 - .L_6)
	.align		4
.L_6:
        /*0028*/ 	.word	index@(triton_per_fused_mean_mul_sigmoid_17)
        /*002c*/ 	.word	0x00000000
.L_7:


//--------------------- .nv.info.triton_per_fused_mean_mul_sigmoid_17 --------------------------
	.section	.nv.info.triton_per_fused_mean_mul_sigmoid_17,"",@"SHT_CUDA_INFO"
	.sectionflags	@""
	.align	4


	//----- nvinfo : EIATTR_CUDA_API_VERSION
	.align		4
        /*0000*/ 	.byte	0x04, 0x37
        /*0002*/ 	.short	(.L_9 - .L_8)
.L_8:
        /*0004*/ 	.word	0x0000007c


	//----- nvinfo : EIATTR_KPARAM_INFO
	.align		4
.L_9:
        /*0008*/ 	.byte	0x04, 0x17
        /*000a*/ 	.short	(.L_11 - .L_10)
.L_10:
        /*000c*/ 	.word	0x00000000
        /*0010*/ 	.short	0x0003
        /*0012*/ 	.short	0x0014
        /*0014*/ 	.byte	0x00, 0xf0, 0x11, 0x00


	//----- nvinfo : EIATTR_KPARAM_INFO
	.align		4
.L_11:
        /*0018*/ 	.byte	0x04, 0x17
        /*001a*/ 	.short	(.L_13 - .L_12)
.L_12:
        /*001c*/ 	.word	0x00000000
        /*0020*/ 	.short	0x0002
        /*0022*/ 	.short	0x0010
        /*0024*/ 	.byte	0x00, 0xf0, 0x11, 0x00


	//----- nvinfo : EIATTR_KPARAM_INFO
	.align		4
.L_13:
        /*0028*/ 	.byte	0x04, 0x17
        /*002a*/ 	.short	(.L_15 - .L_14)
.L_14:
        /*002c*/ 	.word	0x00000000
        /*0030*/ 	.short	0x0001
        /*0032*/ 	.short	0x0008
        /*0034*/ 	.byte	0x00, 0xf4, 0x21, 0x00


	//----- nvinfo : EIATTR_KPARAM_INFO
	.align		4
.L_15:
        /*0038*/ 	.byte	0x04, 0x17
        /*003a*/ 	.short	(.L_17 - .L_16)
.L_16:
        /*003c*/ 	.word	0x00000000
        /*0040*/ 	.short	0x0000
        /*0042*/ 	.short	0x0000
        /*0044*/ 	.byte	0x00, 0xf4, 0x21, 0x00


	//----- nvinfo : EIATTR_SPARSE_MMA_MASK
	.align		4
.L_17:
        /*0048*/ 	.byte	0x03, 0x50
        /*004a*/ 	.short	0x0000


	//----- nvinfo : EIATTR_MAXREG_COUNT
	.align		4
        /*004c*/ 	.byte	0x03, 0x1b
        /*004e*/ 	.short	0x00ff


	//----- nvinfo : EIATTR_COOP_GROUP_MASK_REGIDS
	.align		4
        /*0050*/ 	.byte	0x04, 0x29
        /*0052*/ 	.short	(.L_19 - .L_18)


	//   ....[0]....
.L_18:
        /*0054*/ 	.word	0xffffffff


	//   ....[1]....
        /*0058*/ 	.word	0xffffffff


	//   ....[2]....
        /*005c*/ 	.word	0xffffffff


	//   ....[3]....
        /*0060*/ 	.word	0xffffffff


	//----- nvinfo : EIATTR_COOP_GROUP_INSTR_OFFSETS
	.align		4
.L_19:
        /*0064*/ 	.byte	0x04, 0x28
        /*0066*/ 	.short	(.L_21 - .L_20)


	//   ....[0]....
.L_20:
        /*0068*/ 	.word	0x00000240


	//   ....[1]....
        /*006c*/ 	.word	0x00000270


	//   ....[2]....
        /*0070*/ 	.word	0x00000290


	//   ....[3]....
        /*0074*/ 	.word	0x000002c0


	//----- nvinfo : EIATTR_EXIT_INSTR_OFFSETS
	.align		4
.L_21:
        /*0078*/ 	.byte	0x04, 0x1c
        /*007a*/ 	.short	(.L_23 - .L_22)


	//   ....[0]....
.L_22:
        /*007c*/ 	.word	0x000002f0


	//   ....[1]....
        /*0080*/ 	.word	0x00000320


	//----- nvinfo : EIATTR_REQNTID
	.align		4
.L_23:
        /*0084*/ 	.byte	0x04, 0x10
        /*0086*/ 	.short	(.L_25 - .L_24)
.L_24:
        /*0088*/ 	.word	0x00000040
        /*008c*/ 	.word	0x00000001
        /*0090*/ 	.word	0x00000001


	//----- nvinfo : EIATTR_CBANK_PARAM_SIZE
	.align		4
.L_25:
        /*0094*/ 	.byte	0x03, 0x19
        /*0096*/ 	.short	0x0018


	//----- nvinfo : EIATTR_PARAM_CBANK
	.align		4
        /*0098*/ 	.byte	0x04, 0x0a
        /*009a*/ 	.short	(.L_27 - .L_26)
	.align		4
.L_26:
        /*009c*/ 	.word	index@(.nv.constant0.triton_per_fused_mean_mul_sigmoid_17)
        /*00a0*/ 	.short	0x0210
        /*00a2*/ 	.short	0x0018


	//----- nvinfo : EIATTR_SW_WAR
	.align		4
.L_27:
        /*00a4*/ 	.byte	0x04, 0x36
        /*00a6*/ 	.short	(.L_29 - .L_28)
.L_28:
        /*00a8*/ 	.word	0x00000008
.L_29:


//--------------------- .nv.callgraph             --------------------------
	.section	.nv.callgraph,"",@"SHT_CUDA_CALLGRAPH"
	.align	4
	.sectionentsize	8
	.align		4
        /*0000*/ 	.word	0x00000000
	.align		4
        /*0004*/ 	.word	0xffffffff
	.align		4
        /*0008*/ 	.word	0x00000000
	.align		4
        /*000c*/ 	.word	0xfffffffe
	.align		4
        /*0010*/ 	.word	0x00000000
	.align		4
        /*0014*/ 	.word	0xfffffffd
	.align		4
        /*0018*/ 	.word	0x00000000
	.align		4
        /*001c*/ 	.word	0xfffffffc


//--------------------- .text.triton_per_fused_mean_mul_sigmoid_17 --------------------------
	.section	.text.triton_per_fused_mean_mul_sigmoid_17,"ax",@progbits
	.sectionflags	@"SHF_BARRIERS=1"
	.align	128
        .global         triton_per_fused_mean_mul_sigmoid_17
        .type           triton_per_fused_mean_mul_sigmoid_17,@function
        .size           triton_per_fused_mean_mul_sigmoid_17,(.L_x_1 - triton_per_fused_mean_mul_sigmoid_17)
        .other          triton_per_fused_mean_mul_sigmoid_17,@"STO_CUDA_ENTRY STV_DEFAULT"
triton_per_fused_mean_mul_sigmoid_17:
.text.triton_per_fused_mean_mul_sigmoid_17:
[----:B------:R-:W0:Y:S02]  /*0000*/  LDC R1, c[0x0][0x28] ;  /* 0x00000a00ff017b82 */ /* 0x000e240000000800 */
[----:B------:R-:W1:Y:S01]  /*0010*/  S2R R0, SR_CTAID.X ;  /* 0x0000000000007919 */ /* 0x000e620000002500 */
[----:B------:R-:W2:Y:S01]  /*0020*/  LDC.64 R2, c[0x0][0x218] ;  /* 0x00008600ff027b82 */ /* 0x000ea20000000a00 */
[----:B------:R-:W-:Y:S01]  /*0030*/  ULDC.64 UR4, c[0x0][0x208] ;  /* 0x0000820000047ab9 */ /* 0x000fe20000000a00 */
[----:B------:R-:W3:Y:S01]  /*0040*/  S2R R8, SR_TID.X ;  /* 0x0000000000087919 */ /* 0x000ee20000002100 */
[----:B-1----:R-:W-:Y:S02]  /*0050*/  SHF.R.S32.HI R5, RZ, 0x1f, R0 ;  /* 0x0000001fff057819 */ /* 0x002fe40000011400 */
[----:B------:R-:W-:Y:S02]  /*0060*/  ISETP.GE.AND P0, PT, R0, 0x400, PT ;  /* 0x000004000000780c */ /* 0x000fe40003f06270 */
[----:B------:R-:W-:Y:S02]  /*0070*/  LEA.HI R5, R5, R0, RZ, 0x8 ;  /* 0x0000000005057211 */ /* 0x000fe400078f40ff */
[----:B---3--:R-:W-:-:S02]  /*0080*/  SHF.L.U32 R4, R8, 0x8, RZ ;  /* 0x0000000808047819 */ /* 0x008fc400000006ff */
[C---:B------:R-:W-:Y:S02]  /*0090*/  LOP3.LUT R7, R5.reuse, 0xffffff00, RZ, 0xc0, !PT ;  /* 0xffffff0005077812 */ /* 0x040fe400078ec0ff */
[----:B------:R-:W-:Y:S02]  /*00a0*/  LOP3.LUT R4, R4, 0xf00, RZ, 0xc0, !PT ;  /* 0x00000f0004047812 */ /* 0x000fe400078ec0ff */
[----:B------:R-:W-:Y:S02]  /*00b0*/  SHF.L.U32 R5, R5, 0x4, RZ ;  /* 0x0000000405057819 */ /* 0x000fe400000006ff */
[----:B------:R-:W-:Y:S02]  /*00c0*/  IADD3 R4, R4, R0, -R7 ;  /* 0x0000000004047210 */ /* 0x000fe40007ffe807 */
[----:B------:R-:W-:-:S05]  /*00d0*/  LOP3.LUT R5, R5, 0xfffff000, RZ, 0xc0, !PT ;  /* 0xfffff00005057812 */ /* 0x000fca00078ec0ff */
[----:B------:R-:W-:Y:S01]  /*00e0*/  IMAD.IADD R5, R4, 0x1, R5 ;  /* 0x0000000104057824 */ /* 0x000fe200078e0205 */
[----:B------:R-:W-:-:S03]  /*00f0*/  HFMA2.MMA R4, -RZ, RZ, 0, 0 ;  /* 0x00000000ff047435 */ /* 0x000fc600000001ff */
[----:B--2---:R-:W-:-:S07]  /*0100*/  IMAD.WIDE R2, R5, 0x4, R2 ;  /* 0x0000000405027825 */ /* 0x004fce00078e0202 */
[----:B------:R1:W2:Y:S02]  /*0110*/  @!P0 LDG.E R4, desc[UR4][R2.64] ;  /* 0x0000000402048981 */ /* 0x0002a4000c1e1900 */
[----:B-1----:R-:W-:Y:S01]  /*0120*/  IMAD.MOV.U32 R3, RZ, RZ, 0x3e800000 ;  /* 0x3e800000ff037424 */ /* 0x002fe200078e00ff */
[----:B------:R-:W-:Y:S01]  /*0130*/  BAR.SYNC.DEFER_BLOCKING 0x0 ;  /* 0x0000000000007b1d */ /* 0x000fe20000010000 */
[----:B--2---:R-:W-:-:S05]  /*0140*/  SEL R4, R4, RZ, !P0 ;  /* 0x000000ff04047207 */ /* 0x004fca0004000000 */
[----:B------:R-:W-:-:S04]  /*0150*/  FADD R5, RZ, -R4 ;  /* 0x80000004ff057221 */ /* 0x000fc80000000000 */
[----:B------:R-:W-:-:S05]  /*0160*/  FMUL R5, R5, 1.4426950216293334961 ;  /* 0x3fb8aa3b05057820 */ /* 0x000fca0000400000 */
[----:B------:R-:W-:-:S13]  /*0170*/  FSETP.GEU.AND P1, PT, R5, -126, PT ;  /* 0xc2fc00000500780b */ /* 0x000fda0003f2e000 */
[----:B------:R-:W-:-:S04]  /*0180*/  @!P1 FMUL R5, R5, 0.5 ;  /* 0x3f00000005059820 */ /* 0x000fc80000400000 */
[----:B------:R-:W1:Y:S02]  /*0190*/  MUFU.EX2 R6, R5 ;  /* 0x0000000500067308 */ /* 0x000e640000000800 */
[----:B-1----:R-:W-:-:S04]  /*01a0*/  @!P1 FMUL R6, R6, R6 ;  /* 0x0000000606069220 */ /* 0x002fc80000400000 */
[----:B------:R-:W-:-:S05]  /*01b0*/  FADD R6, R6, 1 ;  /* 0x3f80000006067421 */ /* 0x000fca0000000000 */
[----:B------:R-:W-:-:S04]  /*01c0*/  FSETP.GT.AND P1, PT, R6, 8.50705917302346158658e+37, PT ;  /* 0x7e8000000600780b */ /* 0x000fc80003f24000 */
[----:B------:R-:W-:-:S09]  /*01d0*/  FSEL R3, R3, 1, P1 ;  /* 0x3f80000003037808 */ /* 0x000fd20000800000 */
[----:B------:R-:W-:-:S06]  /*01e0*/  @P1 FMUL R6, R6, 0.25 ;  /* 0x3e80000006061820 */ /* 0x000fcc0000400000 */
[----:B------:R-:W1:Y:S02]  /*01f0*/  MUFU.RCP R6, R6 ;  /* 0x0000000600067308 */ /* 0x000e640000001000 */
[----:B-1----:R-:W-:-:S04]  /*0200*/  FMUL R3, R6, R3 ;  /* 0x0000000306037220 */ /* 0x002fc80000400000 */
[----:B------:R-:W-:-:S05]  /*0210*/  FMUL R3, R4, R3 ;  /* 0x0000000304037220 */ /* 0x000fca0000400000 */
[----:B------:R-:W-:Y:S02]  /*0220*/  FSEL R4, R3, RZ, !P0 ;  /* 0x000000ff03047208 */ /* 0x000fe40004000000 */
[----:B------:R-:W-:-:S03]  /*0230*/  LOP3.LUT P0, RZ, R8, 0x3f, RZ, 0xc0, !PT ;  /* 0x0000003f08ff7812 */ /* 0x000fc6000780c0ff */
[----:B------:R-:W1:Y:S01]  /*0240*/  SHFL.BFLY PT, R3, R4, 0x8, 0x1f ;  /* 0x0d001f0004037f89 */ /* 0x000e6200000e0000 */
[----:B------:R-:W-:Y:S01]  /*0250*/  ISETP.LT.AND P0, PT, R0, 0x400, !P0 ;  /* 0x000004000000780c */ /* 0x000fe20004701270 */
[----:B-1----:R-:W-:-:S05]  /*0260*/  FADD R5, R4, R3 ;  /* 0x0000000304057221 */ /* 0x002fca0000000000 */
[----:B------:R-:W1:Y:S02]  /*0270*/  SHFL.BFLY PT, R2, R5, 0x4, 0x1f ;  /* 0x0c801f0005027f89 */ /* 0x000e6400000e0000 */
[----:B-1----:R-:W-:-:S05]  /*0280*/  FADD R7, R5, R2 ;  /* 0x0000000205077221 */ /* 0x002fca0000000000 */
[----:B------:R-:W1:Y:S02]  /*0290*/  SHFL.BFLY PT, R2, R7, 0x2, 0x1f ;  /* 0x0c401f0007027f89 */ /* 0x000e6400000e0000 */
[----:B-1----:R-:W-:Y:S02]  /*02a0*/  FADD R6, R7, R2 ;  /* 0x0000000207067221 */ /* 0x002fe40000000000 */
[----:B------:R-:W1:Y:S03]  /*02b0*/  LDC.64 R2, c[0x0][0x210] ;  /* 0x00008400ff027b82 */ /* 0x000e660000000a00 */
[----:B------:R-:W2:Y:S01]  /*02c0*/  SHFL.BFLY PT, R9, R6, 0x1, 0x1f ;  /* 0x0c201f0006097f89 */ /* 0x000ea200000e0000 */
[----:B-1----:R-:W-:-:S04]  /*02d0*/  IMAD.WIDE R2, R0, 0x4, R2 ;  /* 0x0000000400027825 */ /* 0x002fc800078e0202 */
[----:B--2---:R-:W-:Y:S01]  /*02e0*/  FADD R9, R6, R9 ;  /* 0x0000000906097221 */ /* 0x004fe20000000000 */
[----:B------:R-:W-:Y:S06]  /*02f0*/  @!P0 EXIT ;  /* 0x000000000000894d */ /* 0x000fec0003800000 */
[----:B------:R-:W-:-:S05]  /*0300*/  FMUL R9, R9, 0.0625 ;  /* 0x3d80000009097820 */ /* 0x000fca0000400000 */
[----:B------:R-:W-:Y:S01]  /*0310*/  STG.E desc[UR4][R2.64], R9 ;  /* 0x0000000902007986 */ /* 0x000fe2000c101904 */
[----:B------:R-:W-:Y:S05]  /*0320*/  EXIT ;  /* 0x000000000000794d */ /* 0x000fea0003800000 */
.L_x_0:
[----:B------:R-:W-:-:S00]  /*0330*/  BRA `(.L_x_0) ;  /* 0xfffffffc00fc7947 */ /* 0x000fc0000383ffff */
[----:B------:R-:W-:-:S00]  /*0340*/  NOP ;  /* 0x0000000000007918 */ /* 0x000fc00000000000 */
        /* <DEDUP_REMOVED lines=11> */
.L_x_1:


//--------------------- .nv.constant0.triton_per_fused_mean_mul_sigmoid_17 --------------------------
	.section	.nv.constant0.triton_per_fused_mean_mul_sigmoid_17,"a",@progbits
	.sectionflags	@""
	.align	4
.nv.constant0.triton_per_fused_mean_mul_sigmoid_17:
	.zero		552
